	.headerflags	@"EF_CUDA_TEXMODE_UNIFIED EF_CUDA_64BIT_ADDRESS EF_CUDA_SM86 EF_CUDA_VIRTUAL_SM(EF_CUDA_SM86)"
	.elftype	@"ET_EXEC"


//--------------------- .nv.info                  --------------------------
	.section	.nv.info,"",@"SHT_CUDA_INFO"
	.align	4


	//----- nvinfo : EIATTR_REGCOUNT
	.align		4
        /*0000*/ 	.byte	0x04, 0x2f
        /*0002*/ 	.short	(.L_1 - .L_0)
	.align		4
.L_0:
        /*0004*/ 	.word	index@(_Z24warpSchedule_test_kernel6float4PjS0_Pf)
        /*0008*/ 	.word	0x00000020


	//----- nvinfo : EIATTR_MAX_STACK_SIZE
	.align		4
.L_1:
        /*000c*/ 	.byte	0x04, 0x23
        /*000e*/ 	.short	(.L_3 - .L_2)
	.align		4
.L_2:
        /*0010*/ 	.word	index@(_Z24warpSchedule_test_kernel6float4PjS0_Pf)
        /*0014*/ 	.word	0x00000000


	//----- nvinfo : EIATTR_MIN_STACK_SIZE
	.align		4
.L_3:
        /*0018*/ 	.byte	0x04, 0x12
        /*001a*/ 	.short	(.L_5 - .L_4)
	.align		4
.L_4:
        /*001c*/ 	.word	index@(_Z24warpSchedule_test_kernel6float4PjS0_Pf)
        /*0020*/ 	.word	0x00000000


	//----- nvinfo : EIATTR_FRAME_SIZE
	.align		4
.L_5:
        /*0024*/ 	.byte	0x04, 0x11
        /*0026*/ 	.short	(.L_7 - .L_6)
	.align		4
.L_6:
        /*0028*/ 	.word	index@(_Z24warpSchedule_test_kernel6float4PjS0_Pf)
        /*002c*/ 	.word	0x00000000
.L_7:


//--------------------- .nv.info._Z24warpSchedule_test_kernel6float4PjS0_Pf --------------------------
	.section	.nv.info._Z24warpSchedule_test_kernel6float4PjS0_Pf,"",@"SHT_CUDA_INFO"
	.align	4


	//----- nvinfo : EIATTR_CUDA_API_VERSION
	.align		4
        /*0000*/ 	.byte	0x04, 0x37
        /*0002*/ 	.short	(.L_9 - .L_8)
.L_8:
        /*0004*/ 	.word	0x00000079


	//----- nvinfo : EIATTR_SW2861232_WAR
	.align		4
.L_9:
        /*0008*/ 	.byte	0x01, 0x35
	.zero		2


	//----- nvinfo : EIATTR_PARAM_CBANK
	.align		4
        /*000c*/ 	.byte	0x04, 0x0a
        /*000e*/ 	.short	(.L_11 - .L_10)
	.align		4
.L_10:
        /*0010*/ 	.word	index@(.nv.constant0._Z24warpSchedule_test_kernel6float4PjS0_Pf)
        /*0014*/ 	.short	0x0160
        /*0016*/ 	.short	0x0028


	//----- nvinfo : EIATTR_CBANK_PARAM_SIZE
	.align		4
.L_11:
        /*0018*/ 	.byte	0x03, 0x19
        /*001a*/ 	.short	0x0028


	//----- nvinfo : EIATTR_KPARAM_INFO
	.align		4
        /*001c*/ 	.byte	0x04, 0x17
        /*001e*/ 	.short	(.L_13 - .L_12)
.L_12:
        /*0020*/ 	.word	0x00000000
        /*0024*/ 	.short	0x0003
        /*0026*/ 	.short	0x0020
        /*0028*/ 	.byte	0x00, 0xf0, 0x21, 0x00


	//----- nvinfo : EIATTR_KPARAM_INFO
	.align		4
.L_13:
        /*002c*/ 	.byte	0x04, 0x17
        /*002e*/ 	.short	(.L_15 - .L_14)
.L_14:
        /*0030*/ 	.word	0x00000000
        /*0034*/ 	.short	0x0002
        /*0036*/ 	.short	0x0018
        /*0038*/ 	.byte	0x00, 0xf0, 0x21, 0x00


	//----- nvinfo : EIATTR_KPARAM_INFO
	.align		4
.L_15:
        /*003c*/ 	.byte	0x04, 0x17
        /*003e*/ 	.short	(.L_17 - .L_16)
.L_16:
        /*0040*/ 	.word	0x00000000
        /*0044*/ 	.short	0x0001
        /*0046*/ 	.short	0x0010
        /*0048*/ 	.byte	0x00, 0xf0, 0x21, 0x00


	//----- nvinfo : EIATTR_KPARAM_INFO
	.align		4
.L_17:
        /*004c*/ 	.byte	0x04, 0x17
        /*004e*/ 	.short	(.L_19 - .L_18)
.L_18:
        /*0050*/ 	.word	0x00000000
        /*0054*/ 	.short	0x0000
        /*0056*/ 	.short	0x0000
        /*0058*/ 	.byte	0x00, 0xf0, 0x41, 0x00


	//----- nvinfo : EIATTR_MAXREG_COUNT
	.align		4
.L_19:
        /*005c*/ 	.byte	0x03, 0x1b
        /*005e*/ 	.short	0x00ff


	//----- nvinfo : EIATTR_EXIT_INSTR_OFFSETS
	.align		4
        /*0060*/ 	.byte	0x04, 0x1c
        /*0062*/ 	.short	(.L_21 - .L_20)


	//   ....[0]....
.L_20:
        /*0064*/ 	.word	0x00000110


	//   ....[1]....
        /*0068*/ 	.word	0x000001d0
.L_21:


//--------------------- .nv.constant0._Z24warpSchedule_test_kernel6float4PjS0_Pf --------------------------
	.section	.nv.constant0._Z24warpSchedule_test_kernel6float4PjS0_Pf,"a",@progbits
	.align	4
.nv.constant0._Z24warpSchedule_test_kernel6float4PjS0_Pf:
	.zero		392


//--------------------- .text._Z24warpSchedule_test_kernel6float4PjS0_Pf --------------------------
	.section	.text._Z24warpSchedule_test_kernel6float4PjS0_Pf,"ax",@progbits
	.sectioninfo	@"SHI_REGISTERS=32"
	.align	128
        .global         _Z24warpSchedule_test_kernel6float4PjS0_Pf
        .type           _Z24warpSchedule_test_kernel6float4PjS0_Pf,@function
        .size           _Z24warpSchedule_test_kernel6float4PjS0_Pf,(.L_x_1 - _Z24warpSchedule_test_kernel6float4PjS0_Pf)
        .other          _Z24warpSchedule_test_kernel6float4PjS0_Pf,@"STO_CUDA_ENTRY STV_DEFAULT"
_Z24warpSchedule_test_kernel6float4PjS0_Pf:
.text._Z24warpSchedule_test_kernel6float4PjS0_Pf:
[----:B------:R-:W-:-:S02]  /*0000*/  MOV R1, c[0x0][0x28] ;  /* 0x00000a0000017a02 */ /* 0x000fc40000000f00 */
[----:B------:R-:W-:Y:S01]  /*0010*/  MOV R15, RZ ;  /* 0x000000ff000f7202 */ /* 0x000fe20000000f00 */
[----:B------:R-:W-:Y:S01]  /*0020*/  MOV R16, 0x3f800000 ;  /* 0x3f80000000107802 */ /* 0x000fe20000000f00 */
[----:B------:R-:W-:Y:S01]  /*0030*/  MOV R17, 0x3f800000 ;  /* 0x3f80000000117802 */ /* 0x000fe20000000f00 */
[----:B------:R-:W-:Y:S01]  /*0040*/  MOV R18, 0x3f800000 ;  /* 0x3f80000000127802 */ /* 0x000fe20000000f00 */
[----:B------:R-:W-:Y:S01]  /*0050*/  MOV R19, 0x3f800000 ;  /* 0x3f80000000137802 */ /* 0x000fe20000000f00 */
[----:B------:R-:W-:-:S05]  /*0060*/  CS2R.32 R11, SR_CLOCKLO ;  /* 0x00000000000b7805 */ /* 0x000fca0000005000 */
[----:B------:R-:W-:Y:S01]  /*0070*/  MOV R9, c[0x0][0x168] ;  /* 0x00005a0000097a02 */ /* 0x000fe20000000f00 */
[----:B------:R-:W0:Y:S01]  /*0080*/  S2R R2, SR_TID.X ;  /* 0x0000000000027919 */ /* 0x000e220000002100 */
[----:B------:R-:W-:-:S04]  /*0090*/  FFMA R15, R16, 1, R15 ;  /* 0x3f800000100f7823 */ /* 0x000fc8000000000f */
        /* <DEDUP_REMOVED lines=4091> */
[----:B0-----:R-:W-:-:S06]  /*10050*/  CS2R.32 R13, SR_CLOCKLO ;  /* 0x00000000000d7805 */ /* 0x001fcc0000005000 */
[----:B------:R-:W-:-:S13]  /*10060*/  LOP3.LUT P0, RZ, R2, 0x1f, RZ, 0xc0, !PT ;  /* 0x0000001f02ff7812 */ /* 0x000fda000780c0ff */
[----:B------:R-:W-:Y:S05]  /*10070*/  @P0 EXIT ;  /* 0x000000000000094d */ /* 0x000fea0003800000 */
[----:B------:R-:W0:Y:S01]  /*10080*/  S2R R3, SR_CTAID.X ;  /* 0x0000000000037919 */ /* 0x000e220000002500 */
[----:B------:R-:W-:Y:S01]  /*10090*/  MOV R7, 0x4 ;  /* 0x0000000400077802 */ /* 0x000fe20000000f00 */
[----:B------:R-:W-:Y:S01]  /*100a0*/  ULDC.64 UR4, c[0x0][0x118] ;  /* 0x0000460000047ab9 */ /* 0x000fe20000000a00 */
[----:B0-----:R-:W-:-:S05]  /*100b0*/  IMAD R0, R3, c[0x0][0x0], R2 ;  /* 0x0000000003007a24 */ /* 0x001fca00078e0202 */
[----:B------:R-:W-:-:S05]  /*100c0*/  SHF.R.S32.HI R0, RZ, 0x5, R0 ;  /* 0x00000005ff007819 */ /* 0x000fca0000011400 */
[----:B------:R-:W-:-:S04]  /*100d0*/  IMAD.WIDE R2, R0, R7, c[0x0][0x180] ;  /* 0x0000600000027625 */ /* 0x000fc800078e0207 */
[CC--:B------:R-:W-:Y:S01]  /*100e0*/  IMAD.WIDE R4, R0.reuse, R7.reuse, c[0x0][0x170] ;  /* 0x00005c0000047625 */ /* 0x0c0fe200078e0207 */
[----:B------:R-:W-:Y:S03]  /*100f0*/  STG.E desc[UR4][R2.64], R9 ;  /* 0x0000000902007986 */ /* 0x000fe6200c101904 */
[----:B------:R-:W-:Y:S01]  /*10100*/  IMAD.WIDE R6, R0, R7, c[0x0][0x178] ;  /* 0x00005e0000067625 */ /* 0x000fe200078e0207 */
[----:B------:R-:W-:Y:S04]  /*10110*/  STG.E desc[UR4][R4.64], R11 ;  /* 0x0000000b04007986 */ /* 0x000fe8200c101904 */
[----:B------:R-:W-:Y:S01]  /*10120*/  STG.E desc[UR4][R6.64], R13 ;  /* 0x0000000d06007986 */ /* 0x000fe2200c101904 */
[----:B------:R-:W-:Y:S05]  /*10130*/  EXIT ;  /* 0x000000000000794d */ /* 0x000fea0003800000 */
.L_x_0:
[----:B------:R-:W-:-:S00]  /*10140*/  BRA `(.L_x_0) ;  /* 0xfffffff000007947 */ /* 0x000fc0000383ffff */
[----:B------:R-:W-:-:S00]  /*10150*/  NOP ;  /* 0x0000000000007918 */ /* 0x000fc00000000000 */
        /* <DEDUP_REMOVED lines=10> */
.L_x_1:
